	.headerflags	@"EF_CUDA_TEXMODE_UNIFIED EF_CUDA_64BIT_ADDRESS EF_CUDA_ACCELERATORS EF_CUDA_SM90 EF_CUDA_VIRTUAL_SM(EF_CUDA_SM90)"
	.elftype	@"ET_EXEC"


//--------------------- .nv.info                  --------------------------
	.section	.nv.info,"",@"SHT_CUDA_INFO"
	.align	4


	//----- nvinfo : EIATTR_REGCOUNT
	.align		4
        /*0000*/ 	.byte	0x04, 0x2f
        /*0002*/ 	.short	(.L_3 - .L_2)
	.align		4
.L_2:
        /*0004*/ 	.word	index@(triton_poi_fused__native_batch_norm_legit_no_training_add_relu_16)
        /*0008*/ 	.word	0x0000001a


	//----- nvinfo : EIATTR_MIN_STACK_SIZE
	.align		4
.L_3:
        /*000c*/ 	.byte	0x04, 0x12
        /*000e*/ 	.short	(.L_5 - .L_4)
	.align		4
.L_4:
        /*0010*/ 	.word	index@(triton_poi_fused__native_batch_norm_legit_no_training_add_relu_16)
        /*0014*/ 	.word	0x00000000


	//----- nvinfo : EIATTR_FRAME_SIZE
	.align		4
.L_5:
        /*0018*/ 	.byte	0x04, 0x11
        /*001a*/ 	.short	(.L_7 - .L_6)
	.align		4
.L_6:
        /*001c*/ 	.word	index@(triton_poi_fused__native_batch_norm_legit_no_training_add_relu_16)
        /*0020*/ 	.word	0x00000000


	//----- nvinfo : EIATTR_MIN_STACK_SIZE
	.align		4
.L_7:
        /*0024*/ 	.byte	0x04, 0x12
        /*0026*/ 	.short	(.L_9 - .L_8)
	.align		4
.L_8:
        /*0028*/ 	.word	index@(triton_poi_fused__native_batch_norm_legit_no_training_add_relu_16)
        /*002c*/ 	.word	0x00000000
.L_9:


//--------------------- .nv.info.triton_poi_fused__native_batch_norm_legit_no_training_add_relu_16 --------------------------
	.section	.nv.info.triton_poi_fused__native_batch_norm_legit_no_training_add_relu_16,"",@"SHT_CUDA_INFO"
	.sectionflags	@""
	.align	4


	//----- nvinfo : EIATTR_CUDA_API_VERSION
	.align		4
        /*0000*/ 	.byte	0x04, 0x37
        /*0002*/ 	.short	(.L_11 - .L_10)
.L_10:
        /*0004*/ 	.word	0x0000007c


	//----- nvinfo : EIATTR_KPARAM_INFO
	.align		4
.L_11:
        /*0008*/ 	.byte	0x04, 0x17
        /*000a*/ 	.short	(.L_13 - .L_12)
.L_12:
        /*000c*/ 	.word	0x00000000
        /*0010*/ 	.short	0x0007
        /*0012*/ 	.short	0x0038
        /*0014*/ 	.byte	0x00, 0xf0, 0x11, 0x00


	//----- nvinfo : EIATTR_KPARAM_INFO
	.align		4
.L_13:
        /*0018*/ 	.byte	0x04, 0x17
        /*001a*/ 	.short	(.L_15 - .L_14)
.L_14:
        /*001c*/ 	.word	0x00000000
        /*0020*/ 	.short	0x0006
        /*0022*/ 	.short	0x0030
        /*0024*/ 	.byte	0x00, 0xf4, 0x21, 0x00


	//----- nvinfo : EIATTR_KPARAM_INFO
	.align		4
.L_15:
        /*0028*/ 	.byte	0x04, 0x17
        /*002a*/ 	.short	(.L_17 - .L_16)
.L_16:
        /*002c*/ 	.word	0x00000000
        /*0030*/ 	.short	0x0005
        /*0032*/ 	.short	0x0028
        /*0034*/ 	.byte	0x00, 0xf4, 0x21, 0x00


	//----- nvinfo : EIATTR_KPARAM_INFO
	.align		4
.L_17:
        /*0038*/ 	.byte	0x04, 0x17
        /*003a*/ 	.short	(.L_19 - .L_18)
.L_18:
        /*003c*/ 	.word	0x00000000
        /*0040*/ 	.short	0x0004
        /*0042*/ 	.short	0x0020
        /*0044*/ 	.byte	0x00, 0xf4, 0x21, 0x00


	//----- nvinfo : EIATTR_KPARAM_INFO
	.align		4
.L_19:
        /*0048*/ 	.byte	0x04, 0x17
        /*004a*/ 	.short	(.L_21 - .L_20)
.L_20:
        /*004c*/ 	.word	0x00000000
        /*0050*/ 	.short	0x0003
        /*0052*/ 	.short	0x0018
        /*0054*/ 	.byte	0x00, 0xf4, 0x21, 0x00


	//----- nvinfo : EIATTR_KPARAM_INFO
	.align		4
.L_21:
        /*0058*/ 	.byte	0x04, 0x17
        /*005a*/ 	.short	(.L_23 - .L_22)
.L_22:
        /*005c*/ 	.word	0x00000000
        /*0060*/ 	.short	0x0002
        /*0062*/ 	.short	0x0010
        /*0064*/ 	.byte	0x00, 0xf4, 0x21, 0x00


	//----- nvinfo : EIATTR_KPARAM_INFO
	.align		4
.L_23:
        /*0068*/ 	.byte	0x04, 0x17
        /*006a*/ 	.short	(.L_25 - .L_24)
.L_24:
        /*006c*/ 	.word	0x00000000
        /*0070*/ 	.short	0x0001
        /*0072*/ 	.short	0x0008
        /*0074*/ 	.byte	0x00, 0xf4, 0x21, 0x00


	//----- nvinfo : EIATTR_KPARAM_INFO
	.align		4
.L_25:
        /*0078*/ 	.byte	0x04, 0x17
        /*007a*/ 	.short	(.L_27 - .L_26)
.L_26:
        /*007c*/ 	.word	0x00000000
        /*0080*/ 	.short	0x0000
        /*0082*/ 	.short	0x0000
        /*0084*/ 	.byte	0x00, 0xf4, 0x21, 0x00


	//----- nvinfo : EIATTR_SPARSE_MMA_MASK
	.align		4
.L_27:
        /*0088*/ 	.byte	0x03, 0x50
        /*008a*/ 	.short	0x0000


	//----- nvinfo : EIATTR_MAXREG_COUNT
	.align		4
        /*008c*/ 	.byte	0x03, 0x1b
        /*008e*/ 	.short	0x00ff


	//----- nvinfo : EIATTR_EXIT_INSTR_OFFSETS
	.align		4
        /*0090*/ 	.byte	0x04, 0x1c
        /*0092*/ 	.short	(.L_29 - .L_28)


	//   ....[0]....
.L_28:
        /*0094*/ 	.word	0x00000480


	//   ....[1]....
        /*0098*/ 	.word	0x000004a0


	//----- nvinfo : EIATTR_REQNTID
	.align		4
.L_29:
        /*009c*/ 	.byte	0x04, 0x10
        /*009e*/ 	.short	(.L_31 - .L_30)
.L_30:
        /*00a0*/ 	.word	0x00000080
        /*00a4*/ 	.word	0x00000001
        /*00a8*/ 	.word	0x00000001


	//----- nvinfo : EIATTR_CBANK_PARAM_SIZE
	.align		4
.L_31:
        /*00ac*/ 	.byte	0x03, 0x19
        /*00ae*/ 	.short	0x003c


	//----- nvinfo : EIATTR_PARAM_CBANK
	.align		4
        /*00b0*/ 	.byte	0x04, 0x0a
        /*00b2*/ 	.short	(.L_33 - .L_32)
	.align		4
.L_32:
        /*00b4*/ 	.word	index@(.nv.constant0.triton_poi_fused__native_batch_norm_legit_no_training_add_relu_16)
        /*00b8*/ 	.short	0x0210
        /*00ba*/ 	.short	0x003c


	//----- nvinfo : EIATTR_SW_WAR
	.align		4
.L_33:
        /*00bc*/ 	.byte	0x04, 0x36
        /*00be*/ 	.short	(.L_35 - .L_34)
.L_34:
        /*00c0*/ 	.word	0x00000008
.L_35:


//--------------------- .nv.callgraph             --------------------------
	.section	.nv.callgraph,"",@"SHT_CUDA_CALLGRAPH"
	.align	4
	.sectionentsize	8
	.align		4
        /*0000*/ 	.word	0x00000000
	.align		4
        /*0004*/ 	.word	0xffffffff
	.align		4
        /*0008*/ 	.word	0x00000000
	.align		4
        /*000c*/ 	.word	0xfffffffe
	.align		4
        /*0010*/ 	.word	0x00000000
	.align		4
        /*0014*/ 	.word	0xfffffffd
	.align		4
        /*0018*/ 	.word	0x00000000
	.align		4
        /*001c*/ 	.word	0xfffffffc


//--------------------- .nv.constant4             --------------------------
	.section	.nv.constant4,"a",@progbits
	.align	8
	.align		8
.nv.constant4:
        /*0000*/ 	.dword	_$_str
	.align		8
        /*0008*/ 	.dword	_$_str_$_2


//--------------------- .text.triton_poi_fused__native_batch_norm_legit_no_training_add_relu_16 --------------------------
	.section	.text.triton_poi_fused__native_batch_norm_legit_no_training_add_relu_16,"ax",@progbits
	.align	128
        .global         triton_poi_fused__native_batch_norm_legit_no_training_add_relu_16
        .type           triton_poi_fused__native_batch_norm_legit_no_training_add_relu_16,@function
        .size           triton_poi_fused__native_batch_norm_legit_no_training_add_relu_16,(.L_x_1 - triton_poi_fused__native_batch_norm_legit_no_training_add_relu_16)
        .other          triton_poi_fused__native_batch_norm_legit_no_training_add_relu_16,@"STO_CUDA_ENTRY STV_DEFAULT"
triton_poi_fused__native_batch_norm_legit_no_training_add_relu_16:
.text.triton_poi_fused__native_batch_norm_legit_no_training_add_relu_16:
[----:B------:R-:W0:Y:S01]  /*0000*/  LDC R1, c[0x0][0x28] ;  /* 0x00000a00ff017b82 */ /* 0x000e220000000800 */
[----:B------:R-:W1:Y:S07]  /*0010*/  S2R R0, SR_TID.X ;  /* 0x0000000000007919 */ /* 0x000e6e0000002100 */
[----:B------:R-:W2:Y:S01]  /*0020*/  LDC.64 R2, c[0x0][0x228] ;  /* 0x00008a00ff027b82 */ /* 0x000ea20000000a00 */
[----:B------:R-:W-:Y:S01]  /*0030*/  CS2R R8, SRZ ;  /* 0x0000000000087805 */ /* 0x000fe2000001ff00 */
[----:B------:R-:W-:Y:S01]  /*0040*/  ULDC.64 UR4, c[0x0][0x208] ;  /* 0x0000820000047ab9 */ /* 0x000fe20000000a00 */
[----:B------:R-:W3:Y:S05]  /*0050*/  S2R R7, SR_CTAID.X ;  /* 0x0000000000077919 */ /* 0x000eea0000002500 */
[----:B------:R-:W4:Y:S08]  /*0060*/  LDC.64 R14, c[0x0][0x210] ;  /* 0x00008400ff0e7b82 */ /* 0x000f300000000a00 */
[----:B------:R-:W5:Y:S08]  /*0070*/  LDC.64 R16, c[0x0][0x218] ;  /* 0x00008600ff107b82 */ /* 0x000f700000000a00 */
[----:B------:R-:W5:Y:S01]  /*0080*/  LDC.64 R18, c[0x0][0x220] ;  /* 0x00008800ff127b82 */ /* 0x000f620000000a00 */
[----:B-1----:R-:W-:-:S07]  /*0090*/  SHF.L.U32 R0, R0, 0x1, RZ ;  /* 0x0000000100007819 */ /* 0x002fce00000006ff */
[----:B------:R-:W1:Y:S01]  /*00a0*/  LDC.64 R20, c[0x0][0x230] ;  /* 0x00008c00ff147b82 */ /* 0x000e620000000a00 */
[----:B---3--:R-:W-:Y:S02]  /*00b0*/  SHF.R.S32.HI R5, RZ, 0x17, R7 ;  /* 0x00000017ff057819 */ /* 0x008fe40000011407 */
[----:B------:R-:W-:Y:S02]  /*00c0*/  LOP3.LUT R0, R0, 0xfe, RZ, 0xc0, !PT ;  /* 0x000000fe00007812 */ /* 0x000fe400078ec0ff */
[----:B------:R-:W-:-:S03]  /*00d0*/  SGXT R5, R5, 0x1 ;  /* 0x000000010505781a */ /* 0x000fc60000000200 */
[----:B------:R-:W3:Y:S01]  /*00e0*/  LDC.64 R12, c[0x0][0x238] ;  /* 0x00008e00ff0c7b82 */ /* 0x000ee20000000a00 */
[----:B------:R-:W-:-:S04]  /*00f0*/  LEA R0, R7, R0, 0x8 ;  /* 0x0000000007007211 */ /* 0x000fc800078e40ff */
[----:B------:R-:W-:Y:S02]  /*0100*/  LEA.HI R5, R5, R0, RZ, 0x8 ;  /* 0x0000000005057211 */ /* 0x000fe400078f40ff */
[----:B------:R-:W-:Y:S02]  /*0110*/  ISETP.GE.AND P0, PT, R0, 0x400, PT ;  /* 0x000004000000780c */ /* 0x000fe40003f06270 */
[----:B------:R-:W-:-:S04]  /*0120*/  LOP3.LUT R5, R5, 0xffffff00, RZ, 0xc0, !PT ;  /* 0xffffff0005057812 */ /* 0x000fc800078ec0ff */
[----:B------:R-:W-:-:S05]  /*0130*/  IADD3 R10, R0, -R5, RZ ;  /* 0x80000005000a7210 */ /* 0x000fca0007ffe0ff */
[----:B--2---:R-:W-:-:S05]  /*0140*/  IMAD.WIDE R2, R10, 0x4, R2 ;  /* 0x000000040a027825 */ /* 0x004fca00078e0202 */
[----:B------:R2:W3:Y:S01]  /*0150*/  @!P0 LDG.E.EL.64 R8, desc[UR4][R2.64] ;  /* 0x0000000402088981 */ /* 0x0004e2000c2e1b00 */
[----:B------:R-:W-:Y:S02]  /*0160*/  CS2R R6, SRZ ;  /* 0x0000000000067805 */ /* 0x000fe4000001ff00 */
[----:B------:R-:W-:Y:S01]  /*0170*/  CS2R R4, SRZ ;  /* 0x0000000000047805 */ /* 0x000fe2000001ff00 */
[----:B----4-:R-:W-:-:S04]  /*0180*/  IMAD.WIDE R14, R0, 0x4, R14 ;  /* 0x00000004000e7825 */ /* 0x010fc800078e020e */
[----:B-----5:R-:W-:Y:S01]  /*0190*/  IMAD.WIDE R16, R0, 0x4, R16 ;  /* 0x0000000400107825 */ /* 0x020fe200078e0210 */
[----:B------:R-:W4:Y:S01]  /*01a0*/  @!P0 LDG.E.64 R6, desc[UR4][R14.64] ;  /* 0x000000040e068981 */ /* 0x000f22000c1e1b00 */
[----:B--2---:R-:W-:Y:S02]  /*01b0*/  CS2R R2, SRZ ;  /* 0x0000000000027805 */ /* 0x004fe4000001ff00 */
[C---:B0-----:R-:W-:Y:S01]  /*01c0*/  IMAD.WIDE R18, R10.reuse, 0x4, R18 ;  /* 0x000000040a127825 */ /* 0x041fe200078e0212 */
[----:B------:R-:W4:Y:S03]  /*01d0*/  @!P0 LDG.E.64 R4, desc[UR4][R16.64] ;  /* 0x0000000410048981 */ /* 0x000f26000c1e1b00 */
[C---:B-1----:R-:W-:Y:S01]  /*01e0*/  IMAD.WIDE R20, R10.reuse, 0x4, R20 ;  /* 0x000000040a147825 */ /* 0x042fe200078e0214 */
[----:B------:R0:W2:Y:S03]  /*01f0*/  @!P0 LDG.E.EL.64 R2, desc[UR4][R18.64] ;  /* 0x0000000412028981 */ /* 0x0000a6000c2e1b00 */
[----:B---3--:R-:W-:Y:S01]  /*0200*/  IMAD.WIDE R22, R10, 0x4, R12 ;  /* 0x000000040a167825 */ /* 0x008fe200078e020c */
[----:B------:R-:W-:-:S02]  /*0210*/  CS2R R12, SRZ ;  /* 0x00000000000c7805 */ /* 0x000fc4000001ff00 */
[----:B------:R-:W-:-:S04]  /*0220*/  CS2R R10, SRZ ;  /* 0x00000000000a7805 */ /* 0x000fc8000001ff00 */
[----:B------:R-:W3:Y:S04]  /*0230*/  @!P0 LDG.E.EL.64 R12, desc[UR4][R20.64] ;  /* 0x00000004140c8981 */ /* 0x000ee8000c2e1b00 */
[----:B------:R-:W3:Y:S01]  /*0240*/  @!P0 LDG.E.EL.64 R10, desc[UR4][R22.64] ;  /* 0x00000004160a8981 */ /* 0x000ee2000c2e1b00 */
[----:B0-----:R-:W-:Y:S01]  /*0250*/  HFMA2.MMA R18, -RZ, RZ, 1.625, 0 ;  /* 0x3e800000ff127435 */ /* 0x001fe200000001ff */
[----:B------:R-:W-:Y:S01]  /*0260*/  FADD R8, R8, 9.9999997473787516356e-06 ;  /* 0x3727c5ac08087421 */ /* 0x000fe20000000000 */
[----:B------:R-:W-:-:S03]  /*0270*/  FADD R9, R9, 9.9999997473787516356e-06 ;  /* 0x3727c5ac09097421 */ /* 0x000fc60000000000 */
[----:B------:R-:W0:Y:S08]  /*0280*/  MUFU.SQRT R14, R8 ;  /* 0x00000008000e7308 */ /* 0x000e300000002000 */
[----:B------:R1:W5:Y:S01]  /*0290*/  MUFU.SQRT R15, R9 ;  /* 0x00000009000f7308 */ /* 0x0003620000002000 */
[C---:B0-----:R-:W-:Y:S02]  /*02a0*/  FSETP.GT.AND P1, PT, R14.reuse, 8.50705917302346158658e+37, PT ;  /* 0x7e8000000e00780b */ /* 0x041fe40003f24000 */
[----:B------:R-:W-:Y:S01]  /*02b0*/  FSETP.GEU.AND P3, PT, R14, 1.175494350822287508e-38, PT ;  /* 0x008000000e00780b */ /* 0x000fe20003f6e000 */
[----:B-1----:R-:W0:Y:S01]  /*02c0*/  LDC.64 R8, c[0x0][0x240] ;  /* 0x00009000ff087b82 */ /* 0x002e220000000a00 */
[----:B-----5:R-:W-:-:S02]  /*02d0*/  FSETP.GT.AND P2, PT, R15, 8.50705917302346158658e+37, PT ;  /* 0x7e8000000f00780b */ /* 0x020fc40003f44000 */
[----:B------:R-:W-:-:S07]  /*02e0*/  FSETP.GEU.AND P4, PT, R15, 1.175494350822287508e-38, PT ;  /* 0x008000000f00780b */ /* 0x000fce0003f8e000 */
[----:B------:R-:W-:-:S04]  /*02f0*/  @P1 FMUL R14, R14, 0.25 ;  /* 0x3e8000000e0e1820 */ /* 0x000fc80000400000 */
[----:B------:R-:W-:Y:S01]  /*0300*/  @!P3 FMUL R14, R14, 16777216 ;  /* 0x4b8000000e0eb820 */ /* 0x000fe20000400000 */
[----:B------:R-:W-:-:S04]  /*0310*/  @P2 FMUL R15, R15, 0.25 ;  /* 0x3e8000000f0f2820 */ /* 0x000fc80000400000 */
[----:B------:R-:W-:Y:S01]  /*0320*/  @!P4 FMUL R15, R15, 16777216 ;  /* 0x4b8000000f0fc820 */ /* 0x000fe20000400000 */
[----:B------:R-:W1:Y:S01]  /*0330*/  MUFU.RCP R14, R14 ;  /* 0x0000000e000e7308 */ /* 0x000e620000001000 */
[----:B------:R-:W-:-:S07]  /*0340*/  FSEL R17, R18, 1, P1 ;  /* 0x3f80000012117808 */ /* 0x000fce0000800000 */
[----:B------:R-:W5:Y:S01]  /*0350*/  MUFU.RCP R15, R15 ;  /* 0x0000000f000f7308 */ /* 0x000f620000001000 */
[----:B------:R-:W-:Y:S01]  /*0360*/  FSEL R18, R18, 1, P2 ;  /* 0x3f80000012127808 */ /* 0x000fe20001000000 */
[----:B----4-:R-:W-:Y:S01]  /*0370*/  FADD R16, R5, R7 ;  /* 0x0000000705107221 */ /* 0x010fe20000000000 */
[----:B------:R-:W-:Y:S01]  /*0380*/  FADD R5, R4, R6 ;  /* 0x0000000604057221 */ /* 0x000fe20000000000 */
[----:B------:R-:W-:Y:S02]  /*0390*/  @!P3 FMUL R17, R17, 16777216 ;  /* 0x4b8000001111b820 */ /* 0x000fe40000400000 */
[----:B------:R-:W-:Y:S01]  /*03a0*/  @!P4 FMUL R18, R18, 16777216 ;  /* 0x4b8000001212c820 */ /* 0x000fe20000400000 */
[----:B--2---:R-:W-:Y:S01]  /*03b0*/  FADD R3, R16, -R3 ;  /* 0x8000000310037221 */ /* 0x004fe20000000000 */
[----:B------:R-:W-:Y:S01]  /*03c0*/  FADD R2, R5, -R2 ;  /* 0x8000000205027221 */ /* 0x000fe20000000000 */
[----:B-1----:R-:W-:Y:S01]  /*03d0*/  FMUL R17, R14, R17 ;  /* 0x000000110e117220 */ /* 0x002fe20000400000 */
[----:B-----5:R-:W-:-:S03]  /*03e0*/  FMUL R18, R15, R18 ;  /* 0x000000120f127220 */ /* 0x020fc60000400000 */
[----:B------:R-:W-:Y:S01]  /*03f0*/  FMUL R17, R2, R17 ;  /* 0x0000001102117220 */ /* 0x000fe20000400000 */
[----:B------:R-:W-:-:S03]  /*0400*/  FMUL R18, R3, R18 ;  /* 0x0000001203127220 */ /* 0x000fc60000400000 */
[----:B---3--:R-:W-:Y:S01]  /*0410*/  FFMA R10, R17, R12, R10 ;  /* 0x0000000c110a7223 */ /* 0x008fe2000000000a */
[----:B------:R-:W-:-:S04]  /*0420*/  FFMA R11, R18, R13, R11 ;  /* 0x0000000d120b7223 */ /* 0x000fc8000000000b */
[----:B------:R-:W-:Y:S02]  /*0430*/  FSETP.GEU.AND P1, PT, R10, RZ, PT ;  /* 0x000000ff0a00720b */ /* 0x000fe40003f2e000 */
[C---:B------:R-:W-:Y:S01]  /*0440*/  FSETP.GEU.AND P2, PT, R11.reuse, RZ, PT ;  /* 0x000000ff0b00720b */ /* 0x040fe20003f4e000 */
[----:B0-----:R-:W-:Y:S01]  /*0450*/  IMAD.WIDE R8, R0, 0x4, R8 ;  /* 0x0000000400087825 */ /* 0x001fe200078e0208 */
[----:B------:R-:W-:Y:S02]  /*0460*/  FSEL R10, R10, RZ, P1 ;  /* 0x000000ff0a0a7208 */ /* 0x000fe40000800000 */
[----:B------:R-:W-:Y:S01]  /*0470*/  FSEL R11, R11, RZ, P2 ;  /* 0x000000ff0b0b7208 */ /* 0x000fe20001000000 */
[----:B------:R-:W-:Y:S08]  /*0480*/  @P0 EXIT ;  /* 0x000000000000094d */ /* 0x000ff00003800000 */
[----:B------:R-:W-:Y:S01]  /*0490*/  STG.E.64 desc[UR4][R8.64], R10 ;  /* 0x0000000a08007986 */ /* 0x000fe2000c101b04 */
[----:B------:R-:W-:Y:S05]  /*04a0*/  EXIT ;  /* 0x000000000000794d */ /* 0x000fea0003800000 */
.L_x_0:
[----:B------:R-:W-:-:S00]  /*04b0*/  BRA `(.L_x_0) ;  /* 0xfffffffc00fc7947 */ /* 0x000fc0000383ffff */
[----:B------:R-:W-:-:S00]  /*04c0*/  NOP ;  /* 0x0000000000007918 */ /* 0x000fc00000000000 */
        /* <DEDUP_REMOVED lines=11> */
.L_x_1:


//--------------------- .nv.global.init           --------------------------
	.section	.nv.global.init,"aw",@progbits
.nv.global.init:
	.type		_$_str,@object
	.size		_$_str,(_$_str_$_2 - _$_str)
_$_str:
        /*0000*/ 	.byte	0x5f, 0x5f, 0x43, 0x55, 0x44, 0x41, 0x5f, 0x46, 0x54, 0x5a, 0x00
	.type		_$_str_$_2,@object
	.size		_$_str_$_2,(.L_1 - _$_str_$_2)
_$_str_$_2:
        /*000b*/ 	.byte	0x5f, 0x5f, 0x43, 0x55, 0x44, 0x41, 0x5f, 0x50, 0x52, 0x45, 0x43, 0x5f, 0x53, 0x51, 0x52, 0x54
        /*001b*/ 	.byte	0x00
.L_1:


//--------------------- .nv.constant0.triton_poi_fused__native_batch_norm_legit_no_training_add_relu_16 --------------------------
	.section	.nv.constant0.triton_poi_fused__native_batch_norm_legit_no_training_add_relu_16,"a",@progbits
	.sectionflags	@""
	.align	4
.nv.constant0.triton_poi_fused__native_batch_norm_legit_no_training_add_relu_16:
	.zero		588
